//
// Generated by NVIDIA NVVM Compiler
//
// Compiler Build ID: CL-36424714
// Cuda compilation tools, release 13.0, V13.0.88
// Based on NVVM 20.0.0
//

.version 9.0
.target sm_100
.address_size 64

	// .globl	_Z5printv
.extern .func  (.param .b32 func_retval0) vprintf
(
	.param .b64 vprintf_param_0,
	.param .b64 vprintf_param_1
)
;
.global .align 1 .b8 $str[13] = {72, 101, 108, 108, 111, 32, 87, 111, 114, 108, 100, 33};

.visible .entry _Z5printv()
{
	.reg .b32 	%r<3>;
	.reg .b64 	%rd<3>;

	mov.u64 	%rd1, $str;
	cvta.global.u64 	%rd2, %rd1;
	{ // callseq 0, 0
	.param .b64 param0;
	st.param.b64 	[param0], %rd2;
	.param .b64 param1;
	st.param.b64 	[param1], 0;
	.param .b32 retval0;
	call.uni (retval0), 
	vprintf, 
	(
	param0, 
	param1
	);
	ld.param.b32 	%r1, [retval0];
	} // callseq 0
	ret;

}


// ===== COMPILED SASS (sm_100) =====

	.target	sm_100

	.elftype	@"ET_EXEC"


//--------------------- .note.nv.tkinfo           --------------------------
	.section	.note.nv.tkinfo,"",@"SHT_NOTE"
	.sectionflags	@"SHF_NOTE_NV_TKINFO"
	.tkinfo
        /*0018*/ 	.word	0x00000002
        /*0030*/ 	.string	""
        /*0030*/ 	.string	"ptxas"
        /*0030*/ 	.string	"Cuda compilation tools, release 13.0, V13.0.88"
        /*0030*/ 	.string	"Build cuda_13.0.r13.0/compiler.36424714_0"
        /*0030*/ 	.string	"-arch sm_100 -m 64 "



//--------------------- .note.nv.cuinfo           --------------------------
	.section	.note.nv.cuinfo,"",@"SHT_NOTE"
	.sectionflags	@"SHF_NOTE_NV_CUINFO"
        /*0018*/ 	.short	0x0002
        /*001a*/ 	.short	0x0064
        /*001c*/ 	.short	0x0082
	.zero		2


//--------------------- .nv.info                  --------------------------
	.section	.nv.info,"",@"SHT_CUDA_INFO"
	.align	4


	//----- nvinfo : EIATTR_REGCOUNT
	.align		4
        /*0000*/ 	.byte	0x04, 0x2f
        /*0002*/ 	.short	(.L_2 - .L_1)
	.align		4
.L_1:
        /*0004*/ 	.word	index@(_Z5printv)
        /*0008*/ 	.word	0x00000018


	//----- nvinfo : EIATTR_FRAME_SIZE
	.align		4
.L_2:
        /*000c*/ 	.byte	0x04, 0x11
        /*000e*/ 	.short	(.L_4 - .L_3)
	.align		4
.L_3:
        /*0010*/ 	.word	index@(_Z5printv)
        /*0014*/ 	.word	0x00000000


	//----- nvinfo : EIATTR_MIN_STACK_SIZE
	.align		4
.L_4:
        /*0018*/ 	.byte	0x04, 0x12
        /*001a*/ 	.short	(.L_6 - .L_5)
	.align		4
.L_5:
        /*001c*/ 	.word	index@(_Z5printv)
        /*0020*/ 	.word	0x00000000
.L_6:


//--------------------- .nv.compat                --------------------------
	.section	.nv.compat,"",@"SHT_CUDA_COMPAT_INFO"
	.align	4
        /*0000*/ 	.byte	0x02, 0x09, 0x00, 0x00, 0x02, 0x02, 0x01, 0x00, 0x02, 0x05, 0x05, 0x00, 0x03, 0x07, 0x01, 0x01
        /*0010*/ 	.byte	0x02, 0x03, 0x00, 0x00, 0x02, 0x06, 0x01, 0x00, 0x04, 0x0b, 0x08, 0x00, 0x09, 0x00, 0x00, 0x00
        /*0020*/ 	.byte	0x00, 0x00, 0x00, 0x00


//--------------------- .nv.info._Z5printv        --------------------------
	.section	.nv.info._Z5printv,"",@"SHT_CUDA_INFO"
	.sectionflags	@""
	.align	4


	//----- nvinfo : EIATTR_CUDA_API_VERSION
	.align		4
        /*0000*/ 	.byte	0x04, 0x37
        /*0002*/ 	.short	(.L_8 - .L_7)
.L_7:
        /*0004*/ 	.word	0x00000082


	//----- nvinfo : EIATTR_SPARSE_MMA_MASK
	.align		4
.L_8:
        /*0008*/ 	.byte	0x03, 0x50
        /*000a*/ 	.short	0x0000


	//----- nvinfo : EIATTR_MAXREG_COUNT
	.align		4
        /*000c*/ 	.byte	0x03, 0x1b
        /*000e*/ 	.short	0x00ff


	//----- nvinfo : EIATTR_EXTERNS
	.align		4
        /*0010*/ 	.byte	0x04, 0x0f
        /*0012*/ 	.short	(.L_10 - .L_9)


	//   ....[0]....
	.align		4
.L_9:
        /*0014*/ 	.word	index@(vprintf)


	//----- nvinfo : EIATTR_MERCURY_ISA_VERSION
	.align		4
.L_10:
        /*0018*/ 	.byte	0x03, 0x5f
        /*001a*/ 	.short	0x0101


	//----- nvinfo : EIATTR_VRC_CTA_INIT_COUNT
	.align		4
        /*001c*/ 	.byte	0x02, 0x4a
	.zero		1
	.zero		1


	//----- nvinfo : EIATTR_SYSCALL_OFFSETS
	.align		4
        /*0020*/ 	.byte	0x04, 0x46
        /*0022*/ 	.short	(.L_12 - .L_11)


	//   ....[0]....
.L_11:
        /*0024*/ 	.word	0x00000080


	//----- nvinfo : EIATTR_EXIT_INSTR_OFFSETS
	.align		4
.L_12:
        /*0028*/ 	.byte	0x04, 0x1c
        /*002a*/ 	.short	(.L_14 - .L_13)


	//   ....[0]....
.L_13:
        /*002c*/ 	.word	0x00000090


	//----- nvinfo : EIATTR_SW_WAR
	.align		4
.L_14:
        /*0030*/ 	.byte	0x04, 0x36
        /*0032*/ 	.short	(.L_16 - .L_15)
.L_15:
        /*0034*/ 	.word	0x00000008
.L_16:


//--------------------- .nv.callgraph             --------------------------
	.section	.nv.callgraph,"",@"SHT_CUDA_CALLGRAPH"
	.align	4
	.sectionentsize	8
	.align		4
        /*0000*/ 	.word	0x00000000
	.align		4
        /*0004*/ 	.word	0xffffffff
	.align		4
        /*0008*/ 	.word	index@(_Z5printv)
	.align		4
        /*000c*/ 	.word	index@(vprintf)
	.align		4
        /*0010*/ 	.word	0x00000000
	.align		4
        /*0014*/ 	.word	0xfffffffe
	.align		4
        /*0018*/ 	.word	0x00000000
	.align		4
        /*001c*/ 	.word	0xfffffffd
	.align		4
        /*0020*/ 	.word	0x00000000
	.align		4
        /*0024*/ 	.word	0xfffffffc


//--------------------- .nv.constant4             --------------------------
	.section	.nv.constant4,"a",@progbits
	.align	8
	.align		8
.nv.constant4:
        /*0000*/ 	.dword	vprintf
	.align		8
        /*0008*/ 	.dword	$str


//--------------------- .text._Z5printv           --------------------------
	.section	.text._Z5printv,"ax",@progbits
	.align	128
        .global         _Z5printv
        .type           _Z5printv,@function
        .size           _Z5printv,(.L_x_2 - _Z5printv)
        .other          _Z5printv,@"STO_CUDA_ENTRY STV_DEFAULT"
_Z5printv:
.text._Z5printv:
[----:B------:R-:W0:Y:S01]  /*0000*/  LDC R1, c[0x0][0x37c] ;  /* 0x0000df00ff017b82 */ /* 0x000e220000000800 */
[----:B------:R-:W-:Y:S01]  /*0010*/  MOV R0, 0x0 ;  /* 0x0000000000007802 */ /* 0x000fe20000000f00 */
[----:B------:R-:W1:Y:S01]  /*0020*/  LDCU.64 UR4, c[0x4][0x8] ;  /* 0x01000100ff0477ac */ /* 0x000e620008000a00 */
[----:B------:R-:W-:-:S05]  /*0030*/  CS2R R6, SRZ ;  /* 0x0000000000067805 */ /* 0x000fca000001ff00 */
[----:B------:R2:W3:Y:S01]  /*0040*/  LDC.64 R2, c[0x4][R0] ;  /* 0x0100000000027b82 */ /* 0x0004e20000000a00 */
[----:B-1----:R-:W-:Y:S02]  /*0050*/  IMAD.U32 R4, RZ, RZ, UR4 ;  /* 0x00000004ff047e24 */ /* 0x002fe4000f8e00ff */
[----:B--2---:R-:W-:-:S07]  /*0060*/  IMAD.U32 R5, RZ, RZ, UR5 ;  /* 0x00000005ff057e24 */ /* 0x004fce000f8e00ff */
[----:B------:R-:W-:-:S07]  /*0070*/  LEPC R20, `(.L_x_0) ;  /* 0x000000001014794e */ /* 0x000fce0000000000 */
[----:B0--3--:R-:W-:Y:S05]  /*0080*/  CALL.ABS.NOINC R2 ;  /* 0x0000000002007343 */ /* 0x009fea0003c00000 */
.L_x_0:
[----:B------:R-:W-:Y:S05]  /*0090*/  EXIT ;  /* 0x000000000000794d */ /* 0x000fea0003800000 */
.L_x_1:
[----:B------:R-:W-:-:S00]  /*00a0*/  BRA `(.L_x_1) ;  /* 0xfffffffc00fc7947 */ /* 0x000fc0000383ffff */
[----:B------:R-:W-:-:S00]  /*00b0*/  NOP ;  /* 0x0000000000007918 */ /* 0x000fc00000000000 */
        /* <DEDUP_REMOVED lines=12> */
.L_x_2:


//--------------------- .nv.global.init           --------------------------
	.section	.nv.global.init,"aw",@progbits
.nv.global.init:
	.type		$str,@object
	.size		$str,(.L_0 - $str)
$str:
        /*0000*/ 	.byte	0x48, 0x65, 0x6c, 0x6c, 0x6f, 0x20, 0x57, 0x6f, 0x72, 0x6c, 0x64, 0x21, 0x00
.L_0:


//--------------------- .nv.shared.reserved.0     --------------------------
	.section	.nv.shared.reserved.0,"aw",@nobits
	.weak		__nv_reservedSMEM_offset_0_alias
	.size		__nv_reservedSMEM_offset_0_alias, 0, 64
	.other		__nv_reservedSMEM_offset_0_alias,@"STO_CUDA_RESERVED_SHARED STV_DEFAULT"
__nv_reservedSMEM_offset_0_alias:
	.zero		0
	.zero		64


//--------------------- .nv.constant0._Z5printv   --------------------------
	.section	.nv.constant0._Z5printv,"a",@progbits
	.sectionflags	@""
	.align	4
.nv.constant0._Z5printv:
	.zero		896


//--------------------- SYMBOLS --------------------------

	.type		.nv.reservedSmem.offset0,@object
	.size		.nv.reservedSmem.offset0,0x4
	.type		vprintf,@function
